//
// Generated by NVIDIA NVVM Compiler
//
// Compiler Build ID: CL-36424714
// Cuda compilation tools, release 13.0, V13.0.88
// Based on NVVM 20.0.0
//

.version 9.0
.target sm_100
.address_size 64

	// .globl	_Z15matrixMulKernelPfS_S_i

.visible .entry _Z15matrixMulKernelPfS_S_i(
	.param .u64 .ptr .align 1 _Z15matrixMulKernelPfS_S_i_param_0,
	.param .u64 .ptr .align 1 _Z15matrixMulKernelPfS_S_i_param_1,
	.param .u64 .ptr .align 1 _Z15matrixMulKernelPfS_S_i_param_2,
	.param .u32 _Z15matrixMulKernelPfS_S_i_param_3
)
{
	.reg .pred 	%p<12>;
	.reg .b32 	%r<44>;
	.reg .b32 	%f<67>;
	.reg .b64 	%rd<49>;

	ld.param.u64 	%rd5, [_Z15matrixMulKernelPfS_S_i_param_0];
	ld.param.u64 	%rd6, [_Z15matrixMulKernelPfS_S_i_param_1];
	ld.param.u64 	%rd4, [_Z15matrixMulKernelPfS_S_i_param_2];
	ld.param.u32 	%r24, [_Z15matrixMulKernelPfS_S_i_param_3];
	cvta.to.global.u64 	%rd1, %rd6;
	cvta.to.global.u64 	%rd2, %rd5;
	mov.u32 	%r25, %ctaid.x;
	mov.u32 	%r26, %ntid.x;
	mov.u32 	%r27, %tid.x;
	mad.lo.s32 	%r1, %r25, %r26, %r27;
	setp.ge.s32 	%p1, %r1, %r24;
	setp.lt.s32 	%p2, %r24, 1;
	or.pred  	%p3, %p1, %p2;
	@%p3 bra 	$L__BB0_14;
	add.s32 	%r2, %r24, -1;
	and.b32  	%r3, %r24, 7;
	add.s32 	%r4, %r3, -1;
	and.b32  	%r5, %r24, 3;
	and.b32  	%r6, %r24, 2147483640;
	and.b32  	%r7, %r24, 1;
	neg.s32 	%r8, %r6;
	shl.b32 	%r9, %r24, 3;
	cvta.to.global.u64 	%rd3, %rd4;
	mov.b32 	%r37, 0;
	mul.wide.u32 	%rd41, %r24, 4;
$L__BB0_2:
	setp.lt.u32 	%p4, %r2, 7;
	mul.lo.s32 	%r11, %r37, %r24;
	mov.f32 	%f66, 0f00000000;
	mov.b32 	%r42, 0;
	@%p4 bra 	$L__BB0_5;
	mov.f32 	%f66, 0f00000000;
	mov.u32 	%r38, %r11;
	mov.u32 	%r39, %r1;
	mov.u32 	%r40, %r8;
$L__BB0_4:
	.pragma "nounroll";
	mul.wide.u32 	%rd7, %r38, 4;
	add.s64 	%rd8, %rd2, %rd7;
	ld.global.f32 	%f16, [%rd8];
	mul.wide.s32 	%rd9, %r39, 4;
	add.s64 	%rd10, %rd1, %rd9;
	ld.global.f32 	%f17, [%rd10];
	fma.rn.f32 	%f18, %f16, %f17, %f66;
	ld.global.f32 	%f19, [%rd8+4];
	mul.wide.u32 	%rd11, %r24, 4;
	add.s64 	%rd12, %rd10, %rd11;
	ld.global.f32 	%f20, [%rd12];
	fma.rn.f32 	%f21, %f19, %f20, %f18;
	ld.global.f32 	%f22, [%rd8+8];
	add.s64 	%rd13, %rd12, %rd11;
	ld.global.f32 	%f23, [%rd13];
	fma.rn.f32 	%f24, %f22, %f23, %f21;
	ld.global.f32 	%f25, [%rd8+12];
	add.s64 	%rd14, %rd13, %rd11;
	ld.global.f32 	%f26, [%rd14];
	fma.rn.f32 	%f27, %f25, %f26, %f24;
	ld.global.f32 	%f28, [%rd8+16];
	add.s64 	%rd15, %rd14, %rd11;
	ld.global.f32 	%f29, [%rd15];
	fma.rn.f32 	%f30, %f28, %f29, %f27;
	ld.global.f32 	%f31, [%rd8+20];
	add.s64 	%rd16, %rd15, %rd11;
	ld.global.f32 	%f32, [%rd16];
	fma.rn.f32 	%f33, %f31, %f32, %f30;
	ld.global.f32 	%f34, [%rd8+24];
	add.s64 	%rd17, %rd16, %rd11;
	ld.global.f32 	%f35, [%rd17];
	fma.rn.f32 	%f36, %f34, %f35, %f33;
	ld.global.f32 	%f37, [%rd8+28];
	add.s64 	%rd18, %rd17, %rd11;
	ld.global.f32 	%f38, [%rd18];
	fma.rn.f32 	%f66, %f37, %f38, %f36;
	add.s32 	%r40, %r40, 8;
	add.s32 	%r39, %r39, %r9;
	add.s32 	%r38, %r38, 8;
	setp.ne.s32 	%p5, %r40, 0;
	mov.u32 	%r42, %r6;
	@%p5 bra 	$L__BB0_4;
$L__BB0_5:
	setp.eq.s32 	%p6, %r3, 0;
	@%p6 bra 	$L__BB0_13;
	setp.lt.u32 	%p7, %r4, 3;
	@%p7 bra 	$L__BB0_8;
	add.s32 	%r30, %r42, %r11;
	mul.wide.u32 	%rd19, %r30, 4;
	add.s64 	%rd20, %rd2, %rd19;
	ld.global.f32 	%f40, [%rd20];
	mad.lo.s32 	%r31, %r42, %r24, %r1;
	mul.wide.s32 	%rd21, %r31, 4;
	add.s64 	%rd22, %rd1, %rd21;
	ld.global.f32 	%f41, [%rd22];
	fma.rn.f32 	%f42, %f40, %f41, %f66;
	cvt.u64.u32 	%rd23, %r11;
	cvt.u64.u32 	%rd24, %r42;
	add.s64 	%rd25, %rd24, %rd23;
	shl.b64 	%rd26, %rd25, 2;
	add.s64 	%rd27, %rd2, %rd26;
	ld.global.f32 	%f43, [%rd27+4];
	add.s64 	%rd29, %rd22, %rd41;
	ld.global.f32 	%f44, [%rd29];
	fma.rn.f32 	%f45, %f43, %f44, %f42;
	ld.global.f32 	%f46, [%rd27+8];
	add.s64 	%rd30, %rd29, %rd41;
	ld.global.f32 	%f47, [%rd30];
	fma.rn.f32 	%f48, %f46, %f47, %f45;
	ld.global.f32 	%f49, [%rd27+12];
	add.s64 	%rd31, %rd30, %rd41;
	ld.global.f32 	%f50, [%rd31];
	fma.rn.f32 	%f66, %f49, %f50, %f48;
	add.s32 	%r42, %r42, 4;
$L__BB0_8:
	setp.eq.s32 	%p8, %r5, 0;
	@%p8 bra 	$L__BB0_13;
	setp.eq.s32 	%p9, %r5, 1;
	@%p9 bra 	$L__BB0_11;
	add.s32 	%r32, %r42, %r11;
	mul.wide.u32 	%rd32, %r32, 4;
	add.s64 	%rd33, %rd2, %rd32;
	ld.global.f32 	%f52, [%rd33];
	mad.lo.s32 	%r33, %r42, %r24, %r1;
	mul.wide.s32 	%rd34, %r33, 4;
	add.s64 	%rd35, %rd1, %rd34;
	ld.global.f32 	%f53, [%rd35];
	fma.rn.f32 	%f54, %f52, %f53, %f66;
	cvt.u64.u32 	%rd36, %r11;
	cvt.u64.u32 	%rd37, %r42;
	add.s64 	%rd38, %rd37, %rd36;
	shl.b64 	%rd39, %rd38, 2;
	add.s64 	%rd40, %rd2, %rd39;
	ld.global.f32 	%f55, [%rd40+4];
	add.s64 	%rd42, %rd35, %rd41;
	ld.global.f32 	%f56, [%rd42];
	fma.rn.f32 	%f66, %f55, %f56, %f54;
	add.s32 	%r42, %r42, 2;
$L__BB0_11:
	setp.eq.s32 	%p10, %r7, 0;
	@%p10 bra 	$L__BB0_13;
	add.s32 	%r34, %r42, %r11;
	mul.wide.u32 	%rd43, %r34, 4;
	add.s64 	%rd44, %rd2, %rd43;
	ld.global.f32 	%f57, [%rd44];
	mad.lo.s32 	%r35, %r42, %r24, %r1;
	mul.wide.s32 	%rd45, %r35, 4;
	add.s64 	%rd46, %rd1, %rd45;
	ld.global.f32 	%f58, [%rd46];
	fma.rn.f32 	%f66, %f57, %f58, %f66;
$L__BB0_13:
	add.s32 	%r36, %r11, %r1;
	mul.wide.s32 	%rd47, %r36, 4;
	add.s64 	%rd48, %rd3, %rd47;
	st.global.f32 	[%rd48], %f66;
	add.s32 	%r37, %r37, 1;
	setp.ne.s32 	%p11, %r37, %r24;
	@%p11 bra 	$L__BB0_2;
$L__BB0_14:
	ret;

}


// ===== COMPILED SASS (sm_100) =====

	.target	sm_100

	.elftype	@"ET_EXEC"


//--------------------- .note.nv.tkinfo           --------------------------
	.section	.note.nv.tkinfo,"",@"SHT_NOTE"
	.sectionflags	@"SHF_NOTE_NV_TKINFO"
	.tkinfo
        /*0018*/ 	.word	0x00000002
        /*0030*/ 	.string	""
        /*0030*/ 	.string	"ptxas"
        /*0030*/ 	.string	"Cuda compilation tools, release 13.0, V13.0.88"
        /*0030*/ 	.string	"Build cuda_13.0.r13.0/compiler.36424714_0"
        /*0030*/ 	.string	"-arch sm_100 -m 64 "



//--------------------- .note.nv.cuinfo           --------------------------
	.section	.note.nv.cuinfo,"",@"SHT_NOTE"
	.sectionflags	@"SHF_NOTE_NV_CUINFO"
        /*0018*/ 	.short	0x0002
        /*001a*/ 	.short	0x0064
        /*001c*/ 	.short	0x0082
	.zero		2


//--------------------- .nv.info                  --------------------------
	.section	.nv.info,"",@"SHT_CUDA_INFO"
	.align	4


	//----- nvinfo : EIATTR_REGCOUNT
	.align		4
        /*0000*/ 	.byte	0x04, 0x2f
        /*0002*/ 	.short	(.L_1 - .L_0)
	.align		4
.L_0:
        /*0004*/ 	.word	index@(_Z15matrixMulKernelPfS_S_i)
        /*0008*/ 	.word	0x00000020


	//----- nvinfo : EIATTR_FRAME_SIZE
	.align		4
.L_1:
        /*000c*/ 	.byte	0x04, 0x11
        /*000e*/ 	.short	(.L_3 - .L_2)
	.align		4
.L_2:
        /*0010*/ 	.word	index@(_Z15matrixMulKernelPfS_S_i)
        /*0014*/ 	.word	0x00000000


	//----- nvinfo : EIATTR_MIN_STACK_SIZE
	.align		4
.L_3:
        /*0018*/ 	.byte	0x04, 0x12
        /*001a*/ 	.short	(.L_5 - .L_4)
	.align		4
.L_4:
        /*001c*/ 	.word	index@(_Z15matrixMulKernelPfS_S_i)
        /*0020*/ 	.word	0x00000000
.L_5:


//--------------------- .nv.compat                --------------------------
	.section	.nv.compat,"",@"SHT_CUDA_COMPAT_INFO"
	.align	4
        /*0000*/ 	.byte	0x02, 0x09, 0x00, 0x00, 0x02, 0x02, 0x01, 0x00, 0x02, 0x05, 0x05, 0x00, 0x03, 0x07, 0x01, 0x01
        /*0010*/ 	.byte	0x02, 0x03, 0x00, 0x00, 0x02, 0x06, 0x01, 0x00, 0x04, 0x0b, 0x08, 0x00, 0x09, 0x00, 0x00, 0x00
        /*0020*/ 	.byte	0x00, 0x00, 0x00, 0x00


//--------------------- .nv.info._Z15matrixMulKernelPfS_S_i --------------------------
	.section	.nv.info._Z15matrixMulKernelPfS_S_i,"",@"SHT_CUDA_INFO"
	.sectionflags	@""
	.align	4


	//----- nvinfo : EIATTR_CUDA_API_VERSION
	.align		4
        /*0000*/ 	.byte	0x04, 0x37
        /*0002*/ 	.short	(.L_7 - .L_6)
.L_6:
        /*0004*/ 	.word	0x00000082


	//----- nvinfo : EIATTR_KPARAM_INFO
	.align		4
.L_7:
        /*0008*/ 	.byte	0x04, 0x17
        /*000a*/ 	.short	(.L_9 - .L_8)
.L_8:
        /*000c*/ 	.word	0x00000000
        /*0010*/ 	.short	0x0003
        /*0012*/ 	.short	0x0018
        /*0014*/ 	.byte	0x00, 0xf0, 0x11, 0x00


	//----- nvinfo : EIATTR_KPARAM_INFO
	.align		4
.L_9:
        /*0018*/ 	.byte	0x04, 0x17
        /*001a*/ 	.short	(.L_11 - .L_10)
.L_10:
        /*001c*/ 	.word	0x00000000
        /*0020*/ 	.short	0x0002
        /*0022*/ 	.short	0x0010
        /*0024*/ 	.byte	0x00, 0xf5, 0x21, 0x00


	//----- nvinfo : EIATTR_KPARAM_INFO
	.align		4
.L_11:
        /*0028*/ 	.byte	0x04, 0x17
        /*002a*/ 	.short	(.L_13 - .L_12)
.L_12:
        /*002c*/ 	.word	0x00000000
        /*0030*/ 	.short	0x0001
        /*0032*/ 	.short	0x0008
        /*0034*/ 	.byte	0x00, 0xf5, 0x21, 0x00


	//----- nvinfo : EIATTR_KPARAM_INFO
	.align		4
.L_13:
        /*0038*/ 	.byte	0x04, 0x17
        /*003a*/ 	.short	(.L_15 - .L_14)
.L_14:
        /*003c*/ 	.word	0x00000000
        /*0040*/ 	.short	0x0000
        /*0042*/ 	.short	0x0000
        /*0044*/ 	.byte	0x00, 0xf5, 0x21, 0x00


	//----- nvinfo : EIATTR_SPARSE_MMA_MASK
	.align		4
.L_15:
        /*0048*/ 	.byte	0x03, 0x50
        /*004a*/ 	.short	0x0000


	//----- nvinfo : EIATTR_MAXREG_COUNT
	.align		4
        /*004c*/ 	.byte	0x03, 0x1b
        /*004e*/ 	.short	0x00ff


	//----- nvinfo : EIATTR_MERCURY_ISA_VERSION
	.align		4
        /*0050*/ 	.byte	0x03, 0x5f
        /*0052*/ 	.short	0x0101


	//----- nvinfo : EIATTR_VRC_CTA_INIT_COUNT
	.align		4
        /*0054*/ 	.byte	0x02, 0x4a
	.zero		1
	.zero		1


	//----- nvinfo : EIATTR_EXIT_INSTR_OFFSETS
	.align		4
        /*0058*/ 	.byte	0x04, 0x1c
        /*005a*/ 	.short	(.L_17 - .L_16)


	//   ....[0]....
.L_16:
        /*005c*/ 	.word	0x00000080


	//   ....[1]....
        /*0060*/ 	.word	0x000008a0


	//----- nvinfo : EIATTR_CBANK_PARAM_SIZE
	.align		4
.L_17:
        /*0064*/ 	.byte	0x03, 0x19
        /*0066*/ 	.short	0x001c


	//----- nvinfo : EIATTR_PARAM_CBANK
	.align		4
        /*0068*/ 	.byte	0x04, 0x0a
        /*006a*/ 	.short	(.L_19 - .L_18)
	.align		4
.L_18:
        /*006c*/ 	.word	index@(.nv.constant0._Z15matrixMulKernelPfS_S_i)
        /*0070*/ 	.short	0x0380
        /*0072*/ 	.short	0x001c


	//----- nvinfo : EIATTR_SW_WAR
	.align		4
.L_19:
        /*0074*/ 	.byte	0x04, 0x36
        /*0076*/ 	.short	(.L_21 - .L_20)
.L_20:
        /*0078*/ 	.word	0x00000008
.L_21:


//--------------------- .nv.callgraph             --------------------------
	.section	.nv.callgraph,"",@"SHT_CUDA_CALLGRAPH"
	.align	4
	.sectionentsize	8
	.align		4
        /*0000*/ 	.word	0x00000000
	.align		4
        /*0004*/ 	.word	0xffffffff
	.align		4
        /*0008*/ 	.word	0x00000000
	.align		4
        /*000c*/ 	.word	0xfffffffe
	.align		4
        /*0010*/ 	.word	0x00000000
	.align		4
        /*0014*/ 	.word	0xfffffffd
	.align		4
        /*0018*/ 	.word	0x00000000
	.align		4
        /*001c*/ 	.word	0xfffffffc


//--------------------- .text._Z15matrixMulKernelPfS_S_i --------------------------
	.section	.text._Z15matrixMulKernelPfS_S_i,"ax",@progbits
	.align	128
        .global         _Z15matrixMulKernelPfS_S_i
        .type           _Z15matrixMulKernelPfS_S_i,@function
        .size           _Z15matrixMulKernelPfS_S_i,(.L_x_6 - _Z15matrixMulKernelPfS_S_i)
        .other          _Z15matrixMulKernelPfS_S_i,@"STO_CUDA_ENTRY STV_DEFAULT"
_Z15matrixMulKernelPfS_S_i:
.text._Z15matrixMulKernelPfS_S_i:
[----:B------:R-:W-:Y:S01]  /*0000*/  LDC R1, c[0x0][0x37c] ;  /* 0x0000df00ff017b82 */ /* 0x000fe20000000800 */
[----:B------:R-:W0:Y:S07]  /*0010*/  S2R R3, SR_TID.X ;  /* 0x0000000000037919 */ /* 0x000e2e0000002100 */
[----:B------:R-:W0:Y:S08]  /*0020*/  S2UR UR4, SR_CTAID.X ;  /* 0x00000000000479c3 */ /* 0x000e300000002500 */
[----:B------:R-:W0:Y:S08]  /*0030*/  LDC R0, c[0x0][0x360] ;  /* 0x0000d800ff007b82 */ /* 0x000e300000000800 */
[----:B------:R-:W1:Y:S01]  /*0040*/  LDC R5, c[0x0][0x398] ;  /* 0x0000e600ff057b82 */ /* 0x000e620000000800 */
[----:B0-----:R-:W-:Y:S01]  /*0050*/  IMAD R0, R0, UR4, R3 ;  /* 0x0000000400007c24 */ /* 0x001fe2000f8e0203 */
[----:B-1----:R-:W-:-:S04]  /*0060*/  ISETP.GE.AND P0, PT, R5, 0x1, PT ;  /* 0x000000010500780c */ /* 0x002fc80003f06270 */
[----:B------:R-:W-:-:S13]  /*0070*/  ISETP.GE.OR P0, PT, R0, R5, !P0 ;  /* 0x000000050000720c */ /* 0x000fda0004706670 */
[----:B------:R-:W-:Y:S05]  /*0080*/  @P0 EXIT ;  /* 0x000000000000094d */ /* 0x000fea0003800000 */
[C---:B------:R-:W-:Y:S01]  /*0090*/  LOP3.LUT R2, R5.reuse, 0x7, RZ, 0xc0, !PT ;  /* 0x0000000705027812 */ /* 0x040fe200078ec0ff */
[----:B------:R-:W0:Y:S01]  /*00a0*/  LDCU.64 UR4, c[0x0][0x358] ;  /* 0x00006b00ff0477ac */ /* 0x000e220008000a00 */
[----:B------:R-:W-:Y:S02]  /*00b0*/  IADD3 R3, PT, PT, R5, -0x1, RZ ;  /* 0xffffffff05037810 */ /* 0x000fe40007ffe0ff */
[----:B------:R-:W-:Y:S02]  /*00c0*/  IADD3 R4, PT, PT, R2, -0x1, RZ ;  /* 0xffffffff02047810 */ /* 0x000fe40007ffe0ff */
[----:B------:R-:W-:Y:S02]  /*00d0*/  ISETP.GE.U32.AND P0, PT, R3, 0x7, PT ;  /* 0x000000070300780c */ /* 0x000fe40003f06070 */
[----:B------:R-:W-:Y:S02]  /*00e0*/  ISETP.GE.U32.AND P1, PT, R4, 0x3, PT ;  /* 0x000000030400780c */ /* 0x000fe40003f26070 */
[----:B------:R-:W-:-:S02]  /*00f0*/  LOP3.LUT R3, R5, 0x7ffffff8, RZ, 0xc0, !PT ;  /* 0x7ffffff805037812 */ /* 0x000fc400078ec0ff */
[----:B------:R-:W-:Y:S01]  /*0100*/  LOP3.LUT R4, R5, 0x3, RZ, 0xc0, !PT ;  /* 0x0000000305047812 */ /* 0x000fe200078ec0ff */
[----:B------:R-:W-:Y:S01]  /*0110*/  HFMA2 R5, -RZ, RZ, 0, 0 ;  /* 0x00000000ff057431 */ /* 0x000fe200000001ff */
[----:B------:R-:W-:-:S07]  /*0120*/  IADD3 R6, PT, PT, -R3, RZ, RZ ;  /* 0x000000ff03067210 */ /* 0x000fce0007ffe1ff */
.L_x_4:
[----:B-1----:R-:W1:Y:S01]  /*0130*/  LDC R7, c[0x0][0x398] ;  /* 0x0000e600ff077b82 */ /* 0x002e620000000800 */
[----:B------:R-:W-:Y:S02]  /*0140*/  MOV R20, RZ ;  /* 0x000000ff00147202 */ /* 0x000fe40000000f00 */
[----:B------:R-:W-:Y:S01]  /*0150*/  MOV R8, RZ ;  /* 0x000000ff00087202 */ /* 0x000fe20000000f00 */
[C---:B-1----:R-:W-:Y:S01]  /*0160*/  IMAD R9, R5.reuse, R7, RZ ;  /* 0x0000000705097224 */ /* 0x042fe200078e02ff */
[----:B------:R-:W-:-:S04]  /*0170*/  IADD3 R5, PT, PT, R5, 0x1, RZ ;  /* 0x0000000105057810 */ /* 0x000fc80007ffe0ff */
[----:B------:R-:W-:Y:S01]  /*0180*/  ISETP.NE.AND P2, PT, R5, R7, PT ;  /* 0x000000070500720c */ /* 0x000fe20003f45270 */
[----:B------:R-:W-:-:S12]  /*0190*/  @!P0 BRA `(.L_x_0) ;  /* 0x0000000000b48947 */ /* 0x000fd80003800000 */
[----:B------:R-:W-:Y:S02]  /*01a0*/  MOV R20, RZ ;  /* 0x000000ff00147202 */ /* 0x000fe40000000f00 */
[----:B------:R-:W-:Y:S02]  /*01b0*/  MOV R23, R9 ;  /* 0x0000000900177202 */ /* 0x000fe40000000f00 */
[----:B------:R-:W-:Y:S02]  /*01c0*/  MOV R22, R0 ;  /* 0x0000000000167202 */ /* 0x000fe40000000f00 */
[----:B------:R-:W-:-:S07]  /*01d0*/  MOV R24, R6 ;  /* 0x0000000600187202 */ /* 0x000fce0000000f00 */
.L_x_1:
[----:B------:R-:W1:Y:S08]  /*01e0*/  LDC.64 R18, c[0x0][0x388] ;  /* 0x0000e200ff127b82 */ /* 0x000e700000000a00 */
[----:B------:R-:W2:Y:S01]  /*01f0*/  LDC.64 R10, c[0x0][0x380] ;  /* 0x0000e000ff0a7b82 */ /* 0x000ea20000000a00 */
[----:B-1----:R-:W-:-:S05]  /*0200*/  IMAD.WIDE R18, R22, 0x4, R18 ;  /* 0x0000000416127825 */ /* 0x002fca00078e0212 */
[----:B0-----:R0:W3:Y:S01]  /*0210*/  LDG.E R29, desc[UR4][R18.64] ;  /* 0x00000004121d7981 */ /* 0x0010e2000c1e1900 */
[----:B--2---:R-:W-:-:S04]  /*0220*/  IMAD.WIDE.U32 R10, R23, 0x4, R10 ;  /* 0x00000004170a7825 */ /* 0x004fc800078e000a */
[C---:B------:R-:W-:Y:S01]  /*0230*/  IMAD.WIDE.U32 R26, R7.reuse, 0x4, R18 ;  /* 0x00000004071a7825 */ /* 0x040fe200078e0012 */
[----:B------:R-:W3:Y:S04]  /*0240*/  LDG.E R25, desc[UR4][R10.64] ;  /* 0x000000040a197981 */ /* 0x000ee8000c1e1900 */
[----:B------:R-:W2:Y:S04]  /*0250*/  LDG.E R21, desc[UR4][R10.64+0x4] ;  /* 0x000004040a157981 */ /* 0x000ea8000c1e1900 */
[----:B------:R-:W2:Y:S01]  /*0260*/  LDG.E R28, desc[UR4][R26.64] ;  /* 0x000000041a1c7981 */ /* 0x000ea2000c1e1900 */
[----:B------:R-:W-:-:S03]  /*0270*/  IMAD.WIDE.U32 R16, R7, 0x4, R26 ;  /* 0x0000000407107825 */ /* 0x000fc600078e001a */
[----:B------:R-:W4:Y:S01]  /*0280*/  LDG.E R8, desc[UR4][R10.64+0x8] ;  /* 0x000008040a087981 */ /* 0x000f22000c1e1900 */
[----:B------:R-:W-:-:S03]  /*0290*/  IMAD.WIDE.U32 R14, R7, 0x4, R16 ;  /* 0x00000004070e7825 */ /* 0x000fc600078e0010 */
[----:B------:R-:W4:Y:S01]  /*02a0*/  LDG.E R17, desc[UR4][R16.64] ;  /* 0x0000000410117981 */ /* 0x000f22000c1e1900 */
[----:B------:R-:W-:-:S04]  /*02b0*/  IMAD.WIDE.U32 R12, R7, 0x4, R14 ;  /* 0x00000004070c7825 */ /* 0x000fc800078e000e */
[----:B0-----:R-:W-:Y:S01]  /*02c0*/  IMAD.WIDE.U32 R18, R7, 0x4, R12 ;  /* 0x0000000407127825 */ /* 0x001fe200078e000c */
[----:B------:R0:W5:Y:S04]  /*02d0*/  LDG.E R16, desc[UR4][R14.64] ;  /* 0x000000040e107981 */ /* 0x000168000c1e1900 */
[----:B------:R-:W5:Y:S04]  /*02e0*/  LDG.E R12, desc[UR4][R12.64] ;  /* 0x000000040c0c7981 */ /* 0x000f68000c1e1900 */
[----:B------:R-:W5:Y:S01]  /*02f0*/  LDG.E R13, desc[UR4][R10.64+0x18] ;  /* 0x000018040a0d7981 */ /* 0x000f62000c1e1900 */
[----:B---3--:R-:W-:-:S03]  /*0300*/  FFMA R20, R25, R29, R20 ;  /* 0x0000001d19147223 */ /* 0x008fc60000000014 */
[----:B------:R-:W5:Y:S04]  /*0310*/  LDG.E R25, desc[UR4][R10.64+0xc] ;  /* 0x00000c040a197981 */ /* 0x000f68000c1e1900 */
[----:B------:R-:W3:Y:S01]  /*0320*/  LDG.E R29, desc[UR4][R10.64+0x10] ;  /* 0x000010040a1d7981 */ /* 0x000ee2000c1e1900 */
[----:B--2---:R-:W-:Y:S01]  /*0330*/  FFMA R27, R21, R28, R20 ;  /* 0x0000001c151b7223 */ /* 0x004fe20000000014 */
[C---:B------:R-:W-:Y:S02]  /*0340*/  IMAD.WIDE.U32 R20, R7.reuse, 0x4, R18 ;  /* 0x0000000407147825 */ /* 0x040fe400078e0012 */
[----:B------:R-:W2:Y:S04]  /*0350*/  LDG.E R28, desc[UR4][R10.64+0x14] ;  /* 0x000014040a1c7981 */ /* 0x000ea8000c1e1900 */
[----:B------:R-:W2:Y:S01]  /*0360*/  LDG.E R19, desc[UR4][R18.64] ;  /* 0x0000000412137981 */ /* 0x000ea2000c1e1900 */
[----:B0-----:R-:W-:-:S03]  /*0370*/  IMAD.WIDE.U32 R14, R7, 0x4, R20 ;  /* 0x00000004070e7825 */ /* 0x001fc600078e0014 */
[----:B------:R-:W2:Y:S04]  /*0380*/  LDG.E R26, desc[UR4][R20.64] ;  /* 0x00000004141a7981 */ /* 0x000ea8000c1e1900 */
[----:B------:R-:W2:Y:S04]  /*0390*/  LDG.E R14, desc[UR4][R14.64] ;  /* 0x000000040e0e7981 */ /* 0x000ea8000c1e1900 */
[----:B------:R-:W2:Y:S01]  /*03a0*/  LDG.E R20, desc[UR4][R10.64+0x1c] ;  /* 0x00001c040a147981 */ /* 0x000ea2000c1e1900 */
[----:B----4-:R-:W-:Y:S01]  /*03b0*/  FFMA R8, R8, R17, R27 ;  /* 0x0000001108087223 */ /* 0x010fe2000000001b */
[----:B------:R-:W-:-:S04]  /*03c0*/  IADD3 R24, PT, PT, R24, 0x8, RZ ;  /* 0x0000000818187810 */ /* 0x000fc80007ffe0ff */
[----:B------:R-:W-:Y:S02]  /*03d0*/  ISETP.NE.AND P3, PT, R24, RZ, PT ;  /* 0x000000ff1800720c */ /* 0x000fe40003f65270 */
[----:B------:R-:W-:Y:S02]  /*03e0*/  IADD3 R23, PT, PT, R23, 0x8, RZ ;  /* 0x0000000817177810 */ /* 0x000fe40007ffe0ff */
[----:B------:R-:W-:Y:S01]  /*03f0*/  LEA R22, R7, R22, 0x3 ;  /* 0x0000001607167211 */ /* 0x000fe200078e18ff */
[----:B-----5:R-:W-:-:S04]  /*0400*/  FFMA R8, R25, R16, R8 ;  /* 0x0000001019087223 */ /* 0x020fc80000000008 */
[----:B---3--:R-:W-:-:S04]  /*0410*/  FFMA R29, R29, R12, R8 ;  /* 0x0000000c1d1d7223 */ /* 0x008fc80000000008 */
[----:B--2---:R-:W-:-:S04]  /*0420*/  FFMA R28, R28, R19, R29 ;  /* 0x000000131c1c7223 */ /* 0x004fc8000000001d */
[----:B------:R-:W-:-:S04]  /*0430*/  FFMA R13, R13, R26, R28 ;  /* 0x0000001a0d0d7223 */ /* 0x000fc8000000001c */
[----:B------:R-:W-:Y:S01]  /*0440*/  FFMA R20, R20, R14, R13 ;  /* 0x0000000e14147223 */ /* 0x000fe2000000000d */
[----:B------:R-:W-:Y:S06]  /*0450*/  @P3 BRA `(.L_x_1) ;  /* 0xfffffffc00603947 */ /* 0x000fec000383ffff */
[----:B------:R-:W-:-:S07]  /*0460*/  MOV R8, R3 ;  /* 0x0000000300087202 */ /* 0x000fce0000000f00 */
.L_x_0:
[----:B------:R-:W-:-:S13]  /*0470*/  ISETP.NE.AND P3, PT, R2, RZ, PT ;  /* 0x000000ff0200720c */ /* 0x000fda0003f65270 */
[----:B------:R-:W-:Y:S05]  /*0480*/  @!P3 BRA `(.L_x_2) ;  /* 0x0000000000f0b947 */ /* 0x000fea0003800000 */
[----:B------:R-:W-:Y:S01]  /*0490*/  ISETP.NE.AND P3, PT, R4, RZ, PT ;  /* 0x000000ff0400720c */ /* 0x000fe20003f65270 */
[----:B------:R-:W-:-:S12]  /*04a0*/  @!P1 BRA `(.L_x_3) ;  /* 0x00000000006c9947 */ /* 0x000fd80003800000 */
[----:B------:R-:W1:Y:S01]  /*04b0*/  LDC.64 R12, c[0x0][0x388] ;  /* 0x0000e200ff0c7b82 */ /* 0x000e620000000a00 */
[----:B------:R-:W-:Y:S01]  /*04c0*/  IMAD R19, R8, R7, R0 ;  /* 0x0000000708137224 */ /* 0x000fe200078e0200 */
[CC--:B------:R-:W-:Y:S02]  /*04d0*/  IADD3 R15, PT, PT, R9.reuse, R8.reuse, RZ ;  /* 0x00000008090f7210 */ /* 0x0c0fe40007ffe0ff */
[----:B------:R-:W-:-:S04]  /*04e0*/  IADD3 R18, P4, PT, R9, R8, RZ ;  /* 0x0000000809127210 */ /* 0x000fc80007f9e0ff */
[----:B------:R-:W2:Y:S08]  /*04f0*/  LDC.64 R16, c[0x0][0x380] ;  /* 0x0000e000ff107b82 */ /* 0x000eb00000000a00 */
[----:B------:R-:W3:Y:S01]  /*0500*/  LDC.64 R10, c[0x0][0x380] ;  /* 0x0000e000ff0a7b82 */ /* 0x000ee20000000a00 */
[----:B-1----:R-:W-:Y:S01]  /*0510*/  IMAD.WIDE R12, R19, 0x4, R12 ;  /* 0x00000004130c7825 */ /* 0x002fe200078e020c */
[----:B------:R-:W-:-:S03]  /*0520*/  IADD3.X R19, PT, PT, RZ, RZ, RZ, P4, !PT ;  /* 0x000000ffff137210 */ /* 0x000fc600027fe4ff */
[----:B--2---:R-:W-:-:S04]  /*0530*/  IMAD.WIDE.U32 R16, R15, 0x4, R16 ;  /* 0x000000040f107825 */ /* 0x004fc800078e0010 */
[----:B------:R-:W-:Y:S02]  /*0540*/  IMAD.WIDE.U32 R14, R7, 0x4, R12 ;  /* 0x00000004070e7825 */ /* 0x000fe400078e000c */
[----:B0-----:R-:W2:Y:S01]  /*0550*/  LDG.E R17, desc[UR4][R16.64] ;  /* 0x0000000410117981 */ /* 0x001ea2000c1e1900 */
[----:B---3--:R-:W-:-:S03]  /*0560*/  LEA R10, P4, R18, R10, 0x2 ;  /* 0x0000000a120a7211 */ /* 0x008fc600078810ff */
[----:B------:R-:W2:Y:S01]  /*0570*/  LDG.E R12, desc[UR4][R12.64] ;  /* 0x000000040c0c7981 */ /* 0x000ea2000c1e1900 */
[----:B------:R-:W-:Y:S01]  /*0580*/  LEA.HI.X R11, R18, R11, R19, 0x2, P4 ;  /* 0x0000000b120b7211 */ /* 0x000fe200020f1413 */
[C---:B------:R-:W-:Y:S02]  /*0590*/  IMAD.WIDE.U32 R18, R7.reuse, 0x4, R14 ;  /* 0x0000000407127825 */ /* 0x040fe400078e000e */
[----:B------:R-:W3:Y:S04]  /*05a0*/  LDG.E R14, desc[UR4][R14.64] ;  /* 0x000000040e0e7981 */ /* 0x000ee8000c1e1900 */
[----:B------:R-:W3:Y:S01]  /*05b0*/  LDG.E R24, desc[UR4][R10.64+0x4] ;  /* 0x000004040a187981 */ /* 0x000ee2000c1e1900 */
[----:B------:R-:W-:-:S03]  /*05c0*/  IMAD.WIDE.U32 R22, R7, 0x4, R18 ;  /* 0x0000000407167825 */ /* 0x000fc600078e0012 */
[----:B------:R-:W4:Y:S04]  /*05d0*/  LDG.E R18, desc[UR4][R18.64] ;  /* 0x0000000412127981 */ /* 0x000f28000c1e1900 */
[----:B------:R-:W4:Y:S04]  /*05e0*/  LDG.E R26, desc[UR4][R10.64+0x8] ;  /* 0x000008040a1a7981 */ /* 0x000f28000c1e1900 */
[----:B------:R-:W5:Y:S04]  /*05f0*/  LDG.E R22, desc[UR4][R22.64] ;  /* 0x0000000416167981 */ /* 0x000f68000c1e1900 */
[----:B------:R-:W5:Y:S01]  /*0600*/  LDG.E R28, desc[UR4][R10.64+0xc] ;  /* 0x00000c040a1c7981 */ /* 0x000f62000c1e1900 */
[----:B------:R-:W-:Y:S01]  /*0610*/  IADD3 R8, PT, PT, R8, 0x4, RZ ;  /* 0x0000000408087810 */ /* 0x000fe20007ffe0ff */
[----:B--2---:R-:W-:-:S04]  /*0620*/  FFMA R17, R17, R12, R20 ;  /* 0x0000000c11117223 */ /* 0x004fc80000000014 */
[----:B---3--:R-:W-:-:S04]  /*0630*/  FFMA R17, R24, R14, R17 ;  /* 0x0000000e18117223 */ /* 0x008fc80000000011 */
[----:B----4-:R-:W-:-:S04]  /*0640*/  FFMA R17, R26, R18, R17 ;  /* 0x000000121a117223 */ /* 0x010fc80000000011 */
[----:B-----5:R-:W-:-:S07]  /*0650*/  FFMA R20, R28, R22, R17 ;  /* 0x000000161c147223 */ /* 0x020fce0000000011 */
.L_x_3:
[----:B------:R-:W-:Y:S05]  /*0660*/  @!P3 BRA `(.L_x_2) ;  /* 0x000000000078b947 */ /* 0x000fea0003800000 */
[----:B------:R-:W-:Y:S01]  /*0670*/  ISETP.NE.AND P4, PT, R4, 0x1, PT ;  /* 0x000000010400780c */ /* 0x000fe20003f85270 */
[----:B------:R-:W1:Y:S01]  /*0680*/  LDC.64 R16, c[0x0][0x380] ;  /* 0x0000e000ff107b82 */ /* 0x000e620000000a00 */
[----:B------:R-:W-:-:S07]  /*0690*/  LOP3.LUT P3, RZ, R7, 0x1, RZ, 0xc0, !PT ;  /* 0x0000000107ff7812 */ /* 0x000fce000786c0ff */
[----:B------:R-:W2:Y:S04]  /*06a0*/  LDC.64 R18, c[0x0][0x388] ;  /* 0x0000e200ff127b82 */ /* 0x000ea80000000a00 */
[CC--:B------:R-:W-:Y:S02]  /*06b0*/  @P4 IADD3 R23, PT, PT, R9.reuse, R8.reuse, RZ ;  /* 0x0000000809174210 */ /* 0x0c0fe40007ffe0ff */
[----:B------:R-:W-:Y:S02]  /*06c0*/  @P4 IADD3 R21, P5, PT, R9, R8, RZ ;  /* 0x0000000809154210 */ /* 0x000fe40007fbe0ff */
[----:B------:R-:W3:Y:S02]  /*06d0*/  @P4 LDC.64 R10, c[0x0][0x380] ;  /* 0x0000e000ff0a4b82 */ /* 0x000ee40000000a00 */
[----:B------:R-:W-:-:S06]  /*06e0*/  @P4 IADD3.X R22, PT, PT, RZ, RZ, RZ, P5, !PT ;  /* 0x000000ffff164210 */ /* 0x000fcc0002ffe4ff */
[----:B------:R-:W4:Y:S01]  /*06f0*/  LDC.64 R12, c[0x0][0x380] ;  /* 0x0000e000ff0c7b82 */ /* 0x000f220000000a00 */
[----:B-1----:R-:W-:-:S04]  /*0700*/  @P4 IMAD.WIDE.U32 R16, R23, 0x4, R16 ;  /* 0x0000000417104825 */ /* 0x002fc800078e0010 */
[C---:B------:R-:W-:Y:S01]  /*0710*/  @P4 IMAD R23, R8.reuse, R7, R0 ;  /* 0x0000000708174224 */ /* 0x040fe200078e0200 */
[----:B------:R-:W-:Y:S01]  /*0720*/  @P4 IADD3 R8, PT, PT, R8, 0x2, RZ ;  /* 0x0000000208084810 */ /* 0x000fe20007ffe0ff */
[----:B0-----:R-:W5:Y:S01]  /*0730*/  @P4 LDG.E R17, desc[UR4][R16.64] ;  /* 0x0000000410114981 */ /* 0x001f62000c1e1900 */
[----:B------:R-:W0:Y:S01]  /*0740*/  LDC.64 R14, c[0x0][0x388] ;  /* 0x0000e200ff0e7b82 */ /* 0x000e220000000a00 */
[----:B--2---:R-:W-:Y:S01]  /*0750*/  @P4 IMAD.WIDE R18, R23, 0x4, R18 ;  /* 0x0000000417124825 */ /* 0x004fe200078e0212 */
[----:B---3--:R-:W-:-:S03]  /*0760*/  @P4 LEA R10, P5, R21, R10, 0x2 ;  /* 0x0000000a150a4211 */ /* 0x008fc600078a10ff */
[----:B------:R-:W-:Y:S01]  /*0770*/  @P3 IMAD R25, R8, R7, R0 ;  /* 0x0000000708193224 */ /* 0x000fe200078e0200 */
[----:B------:R-:W-:Y:S01]  /*0780*/  @P4 LEA.HI.X R11, R21, R11, R22, 0x2, P5 ;  /* 0x0000000b150b4211 */ /* 0x000fe200028f1416 */
[----:B------:R-:W-:Y:S01]  /*0790*/  @P4 IMAD.WIDE.U32 R22, R7, 0x4, R18 ;  /* 0x0000000407164825 */ /* 0x000fe200078e0012 */
[----:B------:R-:W-:Y:S02]  /*07a0*/  @P3 IADD3 R21, PT, PT, R9, R8, RZ ;  /* 0x0000000809153210 */ /* 0x000fe40007ffe0ff */
[----:B------:R-:W5:Y:S03]  /*07b0*/  @P4 LDG.E R8, desc[UR4][R18.64] ;  /* 0x0000000412084981 */ /* 0x000f66000c1e1900 */
[----:B----4-:R-:W-:Y:S01]  /*07c0*/  @P3 IMAD.WIDE.U32 R12, R21, 0x4, R12 ;  /* 0x00000004150c3825 */ /* 0x010fe200078e000c */
[----:B------:R-:W2:Y:S03]  /*07d0*/  @P4 LDG.E R11, desc[UR4][R10.64+0x4] ;  /* 0x000004040a0b4981 */ /* 0x000ea6000c1e1900 */
[----:B0-----:R-:W-:Y:S01]  /*07e0*/  @P3 IMAD.WIDE R14, R25, 0x4, R14 ;  /* 0x00000004190e3825 */ /* 0x001fe200078e020e */
[----:B------:R-:W2:Y:S04]  /*07f0*/  @P4 LDG.E R22, desc[UR4][R22.64] ;  /* 0x0000000416164981 */ /* 0x000ea8000c1e1900 */
[----:B------:R-:W3:Y:S04]  /*0800*/  @P3 LDG.E R13, desc[UR4][R12.64] ;  /* 0x000000040c0d3981 */ /* 0x000ee8000c1e1900 */
[----:B------:R-:W3:Y:S01]  /*0810*/  @P3 LDG.E R14, desc[UR4][R14.64] ;  /* 0x000000040e0e3981 */ /* 0x000ee2000c1e1900 */
[----:B-----5:R-:W-:-:S04]  /*0820*/  @P4 FFMA R8, R17, R8, R20 ;  /* 0x0000000811084223 */ /* 0x020fc80000000014 */
[----:B--2---:R-:W-:-:S04]  /*0830*/  @P4 FFMA R20, R11, R22, R8 ;  /* 0x000000160b144223 */ /* 0x004fc80000000008 */
[----:B---3--:R-:W-:-:S07]  /*0840*/  @P3 FFMA R20, R13, R14, R20 ;  /* 0x0000000e0d143223 */ /* 0x008fce0000000014 */
.L_x_2:
[----:B------:R-:W1:Y:S01]  /*0850*/  LDC.64 R10, c[0x0][0x390] ;  /* 0x0000e400ff0a7b82 */ /* 0x000e620000000a00 */
[----:B------:R-:W-:-:S05]  /*0860*/  IADD3 R9, PT, PT, R0, R9, RZ ;  /* 0x0000000900097210 */ /* 0x000fca0007ffe0ff */
[----:B-1----:R-:W-:-:S05]  /*0870*/  IMAD.WIDE R8, R9, 0x4, R10 ;  /* 0x0000000409087825 */ /* 0x002fca00078e020a */
[----:B0-----:R1:W-:Y:S01]  /*0880*/  STG.E desc[UR4][R8.64], R20 ;  /* 0x0000001408007986 */ /* 0x0013e2000c101904 */
[----:B------:R-:W-:Y:S05]  /*0890*/  @P2 BRA `(.L_x_4) ;  /* 0xfffffff800242947 */ /* 0x000fea000383ffff */
[----:B------:R-:W-:Y:S05]  /*08a0*/  EXIT ;  /* 0x000000000000794d */ /* 0x000fea0003800000 */
.L_x_5:
[----:B------:R-:W-:-:S00]  /*08b0*/  BRA `(.L_x_5) ;  /* 0xfffffffc00fc7947 */ /* 0x000fc0000383ffff */
[----:B------:R-:W-:-:S00]  /*08c0*/  NOP ;  /* 0x0000000000007918 */ /* 0x000fc00000000000 */
        /* <DEDUP_REMOVED lines=11> */
.L_x_6:


//--------------------- .nv.shared.reserved.0     --------------------------
	.section	.nv.shared.reserved.0,"aw",@nobits
	.weak		__nv_reservedSMEM_offset_0_alias
	.size		__nv_reservedSMEM_offset_0_alias, 0, 64
	.other		__nv_reservedSMEM_offset_0_alias,@"STO_CUDA_RESERVED_SHARED STV_DEFAULT"
__nv_reservedSMEM_offset_0_alias:
	.zero		0
	.zero		64


//--------------------- .nv.constant0._Z15matrixMulKernelPfS_S_i --------------------------
	.section	.nv.constant0._Z15matrixMulKernelPfS_S_i,"a",@progbits
	.sectionflags	@""
	.align	4
.nv.constant0._Z15matrixMulKernelPfS_S_i:
	.zero		924


//--------------------- SYMBOLS --------------------------

	.type		.nv.reservedSmem.offset0,@object
	.size		.nv.reservedSmem.offset0,0x4
